//
// Generated by NVIDIA NVVM Compiler
//
// Compiler Build ID: CL-28540450
// Cuda compilation tools, release 11.0, V11.0.194
// Based on LLVM 3.4svn
//

.version 7.0
.target sm_52
.address_size 64

	// .globl	_Z7insert2PjmmS_mmS_mPv

.visible .entry _Z7insert2PjmmS_mmS_mPv(
	.param .u64 _Z7insert2PjmmS_mmS_mPv_param_0,
	.param .u64 _Z7insert2PjmmS_mmS_mPv_param_1,
	.param .u64 _Z7insert2PjmmS_mmS_mPv_param_2,
	.param .u64 _Z7insert2PjmmS_mmS_mPv_param_3,
	.param .u64 _Z7insert2PjmmS_mmS_mPv_param_4,
	.param .u64 _Z7insert2PjmmS_mmS_mPv_param_5,
	.param .u64 _Z7insert2PjmmS_mmS_mPv_param_6,
	.param .u64 _Z7insert2PjmmS_mmS_mPv_param_7,
	.param .u64 _Z7insert2PjmmS_mmS_mPv_param_8
)
{
	.reg .pred 	%p<2>;
	.reg .b32 	%r<6>;
	.reg .b64 	%rd<10>;


	ld.param.u64 	%rd5, [_Z7insert2PjmmS_mmS_mPv_param_2];
	mov.u32 	%r1, %ctaid.x;
	mov.u32 	%r2, %ntid.x;
	mov.u32 	%r3, %tid.x;
	mad.lo.s32 	%r4, %r2, %r1, %r3;
	shr.u32 	%r5, %r4, 5;
	cvt.u64.u32	%rd6, %r5;
	add.s64 	%rd7, %rd6, 1;
	mul.lo.s64 	%rd1, %rd7, %rd5;
	mul.lo.s64 	%rd8, %rd5, %rd6;
	add.s64 	%rd9, %rd8, -32;

BB0_1:
	add.s64 	%rd9, %rd9, 32;
	setp.lt.u64	%p1, %rd9, %rd1;
	@%p1 bra 	BB0_1;

	ret;
}




// ===== COMPILED SASS (sm_100) =====

	.target	sm_100

	.elftype	@"ET_EXEC"


//--------------------- .note.nv.tkinfo           --------------------------
	.section	.note.nv.tkinfo,"",@"SHT_NOTE"
	.sectionflags	@"SHF_NOTE_NV_TKINFO"
	.tkinfo
        /*0018*/ 	.word	0x00000002
        /*0030*/ 	.string	""
        /*0030*/ 	.string	"ptxas"
        /*0030*/ 	.string	"Cuda compilation tools, release 13.0, V13.0.88"
        /*0030*/ 	.string	"Build cuda_13.0.r13.0/compiler.36424714_0"
        /*0030*/ 	.string	"-arch sm_100 "



//--------------------- .note.nv.cuinfo           --------------------------
	.section	.note.nv.cuinfo,"",@"SHT_NOTE"
	.sectionflags	@"SHF_NOTE_NV_CUINFO"
        /*0018*/ 	.short	0x0002
        /*001a*/ 	.short	0x0034
        /*001c*/ 	.short	0x0082
	.zero		2


//--------------------- .nv.info                  --------------------------
	.section	.nv.info,"",@"SHT_CUDA_INFO"
	.align	4


	//----- nvinfo : EIATTR_REGCOUNT
	.align		4
        /*0000*/ 	.byte	0x04, 0x2f
        /*0002*/ 	.short	(.L_1 - .L_0)
	.align		4
.L_0:
        /*0004*/ 	.word	index@(_Z7insert2PjmmS_mmS_mPv)
        /*0008*/ 	.word	0x00000004


	//----- nvinfo : EIATTR_FRAME_SIZE
	.align		4
.L_1:
        /*000c*/ 	.byte	0x04, 0x11
        /*000e*/ 	.short	(.L_3 - .L_2)
	.align		4
.L_2:
        /*0010*/ 	.word	index@(_Z7insert2PjmmS_mmS_mPv)
        /*0014*/ 	.word	0x00000000


	//----- nvinfo : EIATTR_MIN_STACK_SIZE
	.align		4
.L_3:
        /*0018*/ 	.byte	0x04, 0x12
        /*001a*/ 	.short	(.L_5 - .L_4)
	.align		4
.L_4:
        /*001c*/ 	.word	index@(_Z7insert2PjmmS_mmS_mPv)
        /*0020*/ 	.word	0x00000000
.L_5:


//--------------------- .nv.compat                --------------------------
	.section	.nv.compat,"",@"SHT_CUDA_COMPAT_INFO"
	.align	4
        /*0000*/ 	.byte	0x02, 0x09, 0x00, 0x00, 0x02, 0x02, 0x01, 0x00, 0x02, 0x05, 0x05, 0x00, 0x03, 0x07, 0x01, 0x01
        /*0010*/ 	.byte	0x02, 0x03, 0x00, 0x00, 0x02, 0x06, 0x01, 0x00, 0x04, 0x0b, 0x08, 0x00, 0x09, 0x00, 0x00, 0x00
        /*0020*/ 	.byte	0x00, 0x00, 0x00, 0x00


//--------------------- .nv.info._Z7insert2PjmmS_mmS_mPv --------------------------
	.section	.nv.info._Z7insert2PjmmS_mmS_mPv,"",@"SHT_CUDA_INFO"
	.sectionflags	@""
	.align	4


	//----- nvinfo : EIATTR_CUDA_API_VERSION
	.align		4
        /*0000*/ 	.byte	0x04, 0x37
        /*0002*/ 	.short	(.L_7 - .L_6)
.L_6:
        /*0004*/ 	.word	0x00000082


	//----- nvinfo : EIATTR_KPARAM_INFO
	.align		4
.L_7:
        /*0008*/ 	.byte	0x04, 0x17
        /*000a*/ 	.short	(.L_9 - .L_8)
.L_8:
        /*000c*/ 	.word	0x00000000
        /*0010*/ 	.short	0x0008
        /*0012*/ 	.short	0x0040
        /*0014*/ 	.byte	0x00, 0xf0, 0x21, 0x00


	//----- nvinfo : EIATTR_KPARAM_INFO
	.align		4
.L_9:
        /*0018*/ 	.byte	0x04, 0x17
        /*001a*/ 	.short	(.L_11 - .L_10)
.L_10:
        /*001c*/ 	.word	0x00000000
        /*0020*/ 	.short	0x0007
        /*0022*/ 	.short	0x0038
        /*0024*/ 	.byte	0x00, 0xf0, 0x21, 0x00


	//----- nvinfo : EIATTR_KPARAM_INFO
	.align		4
.L_11:
        /*0028*/ 	.byte	0x04, 0x17
        /*002a*/ 	.short	(.L_13 - .L_12)
.L_12:
        /*002c*/ 	.word	0x00000000
        /*0030*/ 	.short	0x0006
        /*0032*/ 	.short	0x0030
        /*0034*/ 	.byte	0x00, 0xf0, 0x21, 0x00


	//----- nvinfo : EIATTR_KPARAM_INFO
	.align		4
.L_13:
        /*0038*/ 	.byte	0x04, 0x17
        /*003a*/ 	.short	(.L_15 - .L_14)
.L_14:
        /*003c*/ 	.word	0x00000000
        /*0040*/ 	.short	0x0005
        /*0042*/ 	.short	0x0028
        /*0044*/ 	.byte	0x00, 0xf0, 0x21, 0x00


	//----- nvinfo : EIATTR_KPARAM_INFO
	.align		4
.L_15:
        /*0048*/ 	.byte	0x04, 0x17
        /*004a*/ 	.short	(.L_17 - .L_16)
.L_16:
        /*004c*/ 	.word	0x00000000
        /*0050*/ 	.short	0x0004
        /*0052*/ 	.short	0x0020
        /*0054*/ 	.byte	0x00, 0xf0, 0x21, 0x00


	//----- nvinfo : EIATTR_KPARAM_INFO
	.align		4
.L_17:
        /*0058*/ 	.byte	0x04, 0x17
        /*005a*/ 	.short	(.L_19 - .L_18)
.L_18:
        /*005c*/ 	.word	0x00000000
        /*0060*/ 	.short	0x0003
        /*0062*/ 	.short	0x0018
        /*0064*/ 	.byte	0x00, 0xf0, 0x21, 0x00


	//----- nvinfo : EIATTR_KPARAM_INFO
	.align		4
.L_19:
        /*0068*/ 	.byte	0x04, 0x17
        /*006a*/ 	.short	(.L_21 - .L_20)
.L_20:
        /*006c*/ 	.word	0x00000000
        /*0070*/ 	.short	0x0002
        /*0072*/ 	.short	0x0010
        /*0074*/ 	.byte	0x00, 0xf0, 0x21, 0x00


	//----- nvinfo : EIATTR_KPARAM_INFO
	.align		4
.L_21:
        /*0078*/ 	.byte	0x04, 0x17
        /*007a*/ 	.short	(.L_23 - .L_22)
.L_22:
        /*007c*/ 	.word	0x00000000
        /*0080*/ 	.short	0x0001
        /*0082*/ 	.short	0x0008
        /*0084*/ 	.byte	0x00, 0xf0, 0x21, 0x00


	//----- nvinfo : EIATTR_KPARAM_INFO
	.align		4
.L_23:
        /*0088*/ 	.byte	0x04, 0x17
        /*008a*/ 	.short	(.L_25 - .L_24)
.L_24:
        /*008c*/ 	.word	0x00000000
        /*0090*/ 	.short	0x0000
        /*0092*/ 	.short	0x0000
        /*0094*/ 	.byte	0x00, 0xf0, 0x21, 0x00


	//----- nvinfo : EIATTR_SPARSE_MMA_MASK
	.align		4
.L_25:
        /*0098*/ 	.byte	0x03, 0x50
        /*009a*/ 	.short	0x0000


	//----- nvinfo : EIATTR_MAXREG_COUNT
	.align		4
        /*009c*/ 	.byte	0x03, 0x1b
        /*009e*/ 	.short	0x00ff


	//----- nvinfo : EIATTR_MERCURY_ISA_VERSION
	.align		4
        /*00a0*/ 	.byte	0x03, 0x5f
        /*00a2*/ 	.short	0x0101


	//----- nvinfo : EIATTR_VRC_CTA_INIT_COUNT
	.align		4
        /*00a4*/ 	.byte	0x02, 0x4a
	.zero		1
	.zero		1


	//----- nvinfo : EIATTR_EXIT_INSTR_OFFSETS
	.align		4
        /*00a8*/ 	.byte	0x04, 0x1c
        /*00aa*/ 	.short	(.L_27 - .L_26)


	//   ....[0]....
.L_26:
        /*00ac*/ 	.word	0x00000010


	//----- nvinfo : EIATTR_CBANK_PARAM_SIZE
	.align		4
.L_27:
        /*00b0*/ 	.byte	0x03, 0x19
        /*00b2*/ 	.short	0x0048


	//----- nvinfo : EIATTR_PARAM_CBANK
	.align		4
        /*00b4*/ 	.byte	0x04, 0x0a
        /*00b6*/ 	.short	(.L_29 - .L_28)
	.align		4
.L_28:
        /*00b8*/ 	.word	index@(.nv.constant0._Z7insert2PjmmS_mmS_mPv)
        /*00bc*/ 	.short	0x0380
        /*00be*/ 	.short	0x0048


	//----- nvinfo : EIATTR_SW_WAR
	.align		4
.L_29:
        /*00c0*/ 	.byte	0x04, 0x36
        /*00c2*/ 	.short	(.L_31 - .L_30)
.L_30:
        /*00c4*/ 	.word	0x00000008
.L_31:


//--------------------- .nv.callgraph             --------------------------
	.section	.nv.callgraph,"",@"SHT_CUDA_CALLGRAPH"
	.align	4
	.sectionentsize	8
	.align		4
        /*0000*/ 	.word	0x00000000
	.align		4
        /*0004*/ 	.word	0xffffffff
	.align		4
        /*0008*/ 	.word	0x00000000
	.align		4
        /*000c*/ 	.word	0xfffffffe
	.align		4
        /*0010*/ 	.word	0x00000000
	.align		4
        /*0014*/ 	.word	0xfffffffd
	.align		4
        /*0018*/ 	.word	0x00000000
	.align		4
        /*001c*/ 	.word	0xfffffffc


//--------------------- .text._Z7insert2PjmmS_mmS_mPv --------------------------
	.section	.text._Z7insert2PjmmS_mmS_mPv,"ax",@progbits
	.align	128
        .global         _Z7insert2PjmmS_mmS_mPv
        .type           _Z7insert2PjmmS_mmS_mPv,@function
        .size           _Z7insert2PjmmS_mmS_mPv,(.L_x_1 - _Z7insert2PjmmS_mmS_mPv)
        .other          _Z7insert2PjmmS_mmS_mPv,@"STO_CUDA_ENTRY STV_DEFAULT"
_Z7insert2PjmmS_mmS_mPv:
.text._Z7insert2PjmmS_mmS_mPv:
[----:B------:R-:W-:Y:S01]  /*0000*/  LDC R1, c[0x0][0x37c] ;  /* 0x0000df00ff017b82 */ /* 0x000fe20000000800 */
[----:B------:R-:W-:Y:S05]  /*0010*/  EXIT ;  /* 0x000000000000794d */ /* 0x000fea0003800000 */
.L_x_0:
[----:B------:R-:W-:-:S00]  /*0020*/  BRA `(.L_x_0) ;  /* 0xfffffffc00fc7947 */ /* 0x000fc0000383ffff */
[----:B------:R-:W-:-:S00]  /*0030*/  NOP ;  /* 0x0000000000007918 */ /* 0x000fc00000000000 */
        /* <DEDUP_REMOVED lines=12> */
.L_x_1:


//--------------------- .nv.shared.reserved.0     --------------------------
	.section	.nv.shared.reserved.0,"aw",@nobits
	.weak		__nv_reservedSMEM_offset_0_alias
	.size		__nv_reservedSMEM_offset_0_alias, 0, 64
	.other		__nv_reservedSMEM_offset_0_alias,@"STO_CUDA_RESERVED_SHARED STV_DEFAULT"
__nv_reservedSMEM_offset_0_alias:
	.zero		0
	.zero		64


//--------------------- .nv.constant0._Z7insert2PjmmS_mmS_mPv --------------------------
	.section	.nv.constant0._Z7insert2PjmmS_mmS_mPv,"a",@progbits
	.sectionflags	@""
	.align	4
.nv.constant0._Z7insert2PjmmS_mmS_mPv:
	.zero		968


//--------------------- SYMBOLS --------------------------

	.type		.nv.reservedSmem.offset0,@object
	.size		.nv.reservedSmem.offset0,0x4
